	.headerflags	@"EF_CUDA_TEXMODE_UNIFIED EF_CUDA_64BIT_ADDRESS EF_CUDA_ACCELERATORS EF_CUDA_SM90 EF_CUDA_VIRTUAL_SM(EF_CUDA_SM90)"
	.elftype	@"ET_EXEC"


//--------------------- .nv.info                  --------------------------
	.section	.nv.info,"",@"SHT_CUDA_INFO"
	.align	4


	//----- nvinfo : EIATTR_REGCOUNT
	.align		4
        /*0000*/ 	.byte	0x04, 0x2f
        /*0002*/ 	.short	(.L_3 - .L_2)
	.align		4
.L_2:
        /*0004*/ 	.word	index@(triton_poi_fused__native_batch_norm_legit_no_training_convolution_elu_16)
        /*0008*/ 	.word	0x0000001c


	//----- nvinfo : EIATTR_MIN_STACK_SIZE
	.align		4
.L_3:
        /*000c*/ 	.byte	0x04, 0x12
        /*000e*/ 	.short	(.L_5 - .L_4)
	.align		4
.L_4:
        /*0010*/ 	.word	index@(triton_poi_fused__native_batch_norm_legit_no_training_convolution_elu_16)
        /*0014*/ 	.word	0x00000000


	//----- nvinfo : EIATTR_FRAME_SIZE
	.align		4
.L_5:
        /*0018*/ 	.byte	0x04, 0x11
        /*001a*/ 	.short	(.L_7 - .L_6)
	.align		4
.L_6:
        /*001c*/ 	.word	index@(triton_poi_fused__native_batch_norm_legit_no_training_convolution_elu_16)
        /*0020*/ 	.word	0x00000000


	//----- nvinfo : EIATTR_MIN_STACK_SIZE
	.align		4
.L_7:
        /*0024*/ 	.byte	0x04, 0x12
        /*0026*/ 	.short	(.L_9 - .L_8)
	.align		4
.L_8:
        /*0028*/ 	.word	index@(triton_poi_fused__native_batch_norm_legit_no_training_convolution_elu_16)
        /*002c*/ 	.word	0x00000000
.L_9:


//--------------------- .nv.info.triton_poi_fused__native_batch_norm_legit_no_training_convolution_elu_16 --------------------------
	.section	.nv.info.triton_poi_fused__native_batch_norm_legit_no_training_convolution_elu_16,"",@"SHT_CUDA_INFO"
	.sectionflags	@""
	.align	4


	//----- nvinfo : EIATTR_CUDA_API_VERSION
	.align		4
        /*0000*/ 	.byte	0x04, 0x37
        /*0002*/ 	.short	(.L_11 - .L_10)
.L_10:
        /*0004*/ 	.word	0x0000007c


	//----- nvinfo : EIATTR_KPARAM_INFO
	.align		4
.L_11:
        /*0008*/ 	.byte	0x04, 0x17
        /*000a*/ 	.short	(.L_13 - .L_12)
.L_12:
        /*000c*/ 	.word	0x00000000
        /*0010*/ 	.short	0x0007
        /*0012*/ 	.short	0x0038
        /*0014*/ 	.byte	0x00, 0xf0, 0x11, 0x00


	//----- nvinfo : EIATTR_KPARAM_INFO
	.align		4
.L_13:
        /*0018*/ 	.byte	0x04, 0x17
        /*001a*/ 	.short	(.L_15 - .L_14)
.L_14:
        /*001c*/ 	.word	0x00000000
        /*0020*/ 	.short	0x0006
        /*0022*/ 	.short	0x0030
        /*0024*/ 	.byte	0x00, 0xf4, 0x21, 0x00


	//----- nvinfo : EIATTR_KPARAM_INFO
	.align		4
.L_15:
        /*0028*/ 	.byte	0x04, 0x17
        /*002a*/ 	.short	(.L_17 - .L_16)
.L_16:
        /*002c*/ 	.word	0x00000000
        /*0030*/ 	.short	0x0005
        /*0032*/ 	.short	0x0028
        /*0034*/ 	.byte	0x00, 0xf4, 0x21, 0x00


	//----- nvinfo : EIATTR_KPARAM_INFO
	.align		4
.L_17:
        /*0038*/ 	.byte	0x04, 0x17
        /*003a*/ 	.short	(.L_19 - .L_18)
.L_18:
        /*003c*/ 	.word	0x00000000
        /*0040*/ 	.short	0x0004
        /*0042*/ 	.short	0x0020
        /*0044*/ 	.byte	0x00, 0xf4, 0x21, 0x00


	//----- nvinfo : EIATTR_KPARAM_INFO
	.align		4
.L_19:
        /*0048*/ 	.byte	0x04, 0x17
        /*004a*/ 	.short	(.L_21 - .L_20)
.L_20:
        /*004c*/ 	.word	0x00000000
        /*0050*/ 	.short	0x0003
        /*0052*/ 	.short	0x0018
        /*0054*/ 	.byte	0x00, 0xf4, 0x21, 0x00


	//----- nvinfo : EIATTR_KPARAM_INFO
	.align		4
.L_21:
        /*0058*/ 	.byte	0x04, 0x17
        /*005a*/ 	.short	(.L_23 - .L_22)
.L_22:
        /*005c*/ 	.word	0x00000000
        /*0060*/ 	.short	0x0002
        /*0062*/ 	.short	0x0010
        /*0064*/ 	.byte	0x00, 0xf4, 0x21, 0x00


	//----- nvinfo : EIATTR_KPARAM_INFO
	.align		4
.L_23:
        /*0068*/ 	.byte	0x04, 0x17
        /*006a*/ 	.short	(.L_25 - .L_24)
.L_24:
        /*006c*/ 	.word	0x00000000
        /*0070*/ 	.short	0x0001
        /*0072*/ 	.short	0x0008
        /*0074*/ 	.byte	0x00, 0xf4, 0x21, 0x00


	//----- nvinfo : EIATTR_KPARAM_INFO
	.align		4
.L_25:
        /*0078*/ 	.byte	0x04, 0x17
        /*007a*/ 	.short	(.L_27 - .L_26)
.L_26:
        /*007c*/ 	.word	0x00000000
        /*0080*/ 	.short	0x0000
        /*0082*/ 	.short	0x0000
        /*0084*/ 	.byte	0x00, 0xf4, 0x21, 0x00


	//----- nvinfo : EIATTR_SPARSE_MMA_MASK
	.align		4
.L_27:
        /*0088*/ 	.byte	0x03, 0x50
        /*008a*/ 	.short	0x0000


	//----- nvinfo : EIATTR_MAXREG_COUNT
	.align		4
        /*008c*/ 	.byte	0x03, 0x1b
        /*008e*/ 	.short	0x00ff


	//----- nvinfo : EIATTR_EXIT_INSTR_OFFSETS
	.align		4
        /*0090*/ 	.byte	0x04, 0x1c
        /*0092*/ 	.short	(.L_29 - .L_28)


	//   ....[0]....
.L_28:
        /*0094*/ 	.word	0x00000b40


	//----- nvinfo : EIATTR_REQNTID
	.align		4
.L_29:
        /*0098*/ 	.byte	0x04, 0x10
        /*009a*/ 	.short	(.L_31 - .L_30)
.L_30:
        /*009c*/ 	.word	0x00000080
        /*00a0*/ 	.word	0x00000001
        /*00a4*/ 	.word	0x00000001


	//----- nvinfo : EIATTR_CBANK_PARAM_SIZE
	.align		4
.L_31:
        /*00a8*/ 	.byte	0x03, 0x19
        /*00aa*/ 	.short	0x003c


	//----- nvinfo : EIATTR_PARAM_CBANK
	.align		4
        /*00ac*/ 	.byte	0x04, 0x0a
        /*00ae*/ 	.short	(.L_33 - .L_32)
	.align		4
.L_32:
        /*00b0*/ 	.word	index@(.nv.constant0.triton_poi_fused__native_batch_norm_legit_no_training_convolution_elu_16)
        /*00b4*/ 	.short	0x0210
        /*00b6*/ 	.short	0x003c


	//----- nvinfo : EIATTR_SW_WAR
	.align		4
.L_33:
        /*00b8*/ 	.byte	0x04, 0x36
        /*00ba*/ 	.short	(.L_35 - .L_34)
.L_34:
        /*00bc*/ 	.word	0x00000008
.L_35:


//--------------------- .nv.callgraph             --------------------------
	.section	.nv.callgraph,"",@"SHT_CUDA_CALLGRAPH"
	.align	4
	.sectionentsize	8
	.align		4
        /*0000*/ 	.word	0x00000000
	.align		4
        /*0004*/ 	.word	0xffffffff
	.align		4
        /*0008*/ 	.word	0x00000000
	.align		4
        /*000c*/ 	.word	0xfffffffe
	.align		4
        /*0010*/ 	.word	0x00000000
	.align		4
        /*0014*/ 	.word	0xfffffffd
	.align		4
        /*0018*/ 	.word	0x00000000
	.align		4
        /*001c*/ 	.word	0xfffffffc


//--------------------- .nv.constant4             --------------------------
	.section	.nv.constant4,"a",@progbits
	.align	8
	.align		8
.nv.constant4:
        /*0000*/ 	.dword	_$_str
	.align		8
        /*0008*/ 	.dword	_$_str_$_2


//--------------------- .text.triton_poi_fused__native_batch_norm_legit_no_training_convolution_elu_16 --------------------------
	.section	.text.triton_poi_fused__native_batch_norm_legit_no_training_convolution_elu_16,"ax",@progbits
	.align	128
        .global         triton_poi_fused__native_batch_norm_legit_no_training_convolution_elu_16
        .type           triton_poi_fused__native_batch_norm_legit_no_training_convolution_elu_16,@function
        .size           triton_poi_fused__native_batch_norm_legit_no_training_convolution_elu_16,(.L_x_1 - triton_poi_fused__native_batch_norm_legit_no_training_convolution_elu_16)
        .other          triton_poi_fused__native_batch_norm_legit_no_training_convolution_elu_16,@"STO_CUDA_ENTRY STV_DEFAULT"
triton_poi_fused__native_batch_norm_legit_no_training_convolution_elu_16:
.text.triton_poi_fused__native_batch_norm_legit_no_training_convolution_elu_16:
[----:B------:R-:W-:Y:S01]  /*0000*/  LDC R1, c[0x0][0x28] ;  /* 0x00000a00ff017b82 */ /* 0x000fe20000000800 */
[----:B------:R-:W1:Y:S07]  /*0010*/  S2R R0, SR_TID.X ;  /* 0x0000000000007919 */ /* 0x000e6e0000002100 */
[----:B------:R-:W2:Y:S01]  /*0020*/  LDC.64 R20, c[0x0][0x230] ;  /* 0x00008c00ff147b82 */ /* 0x000ea20000000a00 */
[----:B------:R-:W-:Y:S01]  /*0030*/  ULDC.64 UR4, c[0x0][0x208] ;  /* 0x0000820000047ab9 */ /* 0x000fe20000000a00 */
[----:B------:R-:W3:Y:S06]  /*0040*/  S2R R5, SR_CTAID.X ;  /* 0x0000000000057919 */ /* 0x000eec0000002500 */
[----:B------:R-:W4:Y:S08]  /*0050*/  LDC.64 R16, c[0x0][0x220] ;  /* 0x00008800ff107b82 */ /* 0x000f300000000a00 */
[----:B------:R-:W5:Y:S08]  /*0060*/  LDC.64 R18, c[0x0][0x228] ;  /* 0x00008a00ff127b82 */ /* 0x000f700000000a00 */
[----:B------:R-:W4:Y:S01]  /*0070*/  LDC.64 R12, c[0x0][0x238] ;  /* 0x00008e00ff0c7b82 */ /* 0x000f220000000a00 */
[----:B-1----:R-:W-:-:S07]  /*0080*/  SHF.L.U32 R0, R0, 0x2, RZ ;  /* 0x0000000200007819 */ /* 0x002fce00000006ff */
[----:B------:R-:W1:Y:S01]  /*0090*/  LDC.64 R8, c[0x0][0x240] ;  /* 0x00009000ff087b82 */ /* 0x000e620000000a00 */
[----:B---3--:R-:W-:Y:S02]  /*00a0*/  SHF.R.S32.HI R3, RZ, 0x16, R5 ;  /* 0x00000016ff037819 */ /* 0x008fe40000011405 */
[----:B------:R-:W-:Y:S02]  /*00b0*/  LOP3.LUT R0, R0, 0x1fc, RZ, 0xc0, !PT ;  /* 0x000001fc00007812 */ /* 0x000fe400078ec0ff */
[----:B------:R-:W-:Y:S02]  /*00c0*/  SGXT R3, R3, 0x1 ;  /* 0x000000010303781a */ /* 0x000fe40000000200 */
[----:B------:R-:W-:-:S04]  /*00d0*/  LEA R0, R5, R0, 0x9 ;  /* 0x0000000005007211 */ /* 0x000fc800078e48ff */
[----:B------:R-:W-:-:S04]  /*00e0*/  LEA.HI R3, R3, R0, RZ, 0x4 ;  /* 0x0000000003037211 */ /* 0x000fc800078f20ff */
[--C-:B------:R-:W-:Y:S02]  /*00f0*/  SHF.R.S32.HI R15, RZ, 0x4, R3.reuse ;  /* 0x00000004ff0f7819 */ /* 0x100fe40000011403 */
[----:B------:R-:W-:-:S04]  /*0100*/  SHF.R.S32.HI R2, RZ, 0x1f, R3 ;  /* 0x0000001fff027819 */ /* 0x000fc80000011403 */
[----:B------:R-:W-:-:S04]  /*0110*/  LEA.HI R2, R2, R15, RZ, 0xa ;  /* 0x0000000f02027211 */ /* 0x000fc800078f50ff */
[----:B------:R-:W-:-:S04]  /*0120*/  LOP3.LUT R2, R2, 0xfffffc00, RZ, 0xc0, !PT ;  /* 0xfffffc0002027812 */ /* 0x000fc800078ec0ff */
[----:B------:R-:W-:Y:S02]  /*0130*/  IADD3 R15, R15, -R2, RZ ;  /* 0x800000020f0f7210 */ /* 0x000fe40007ffe0ff */
[----:B------:R-:W3:Y:S03]  /*0140*/  LDC.64 R2, c[0x0][0x210] ;  /* 0x00008400ff027b82 */ /* 0x000ee60000000a00 */
[----:B--2---:R-:W-:-:S05]  /*0150*/  IMAD.WIDE R20, R15, 0x4, R20 ;  /* 0x000000040f147825 */ /* 0x004fca00078e0214 */
[----:B------:R2:W2:Y:S01]  /*0160*/  LDG.E.EL R10, desc[UR4][R20.64] ;  /* 0x00000004140a7981 */ /* 0x0004a2000c2e1900 */
[----:B----4-:R-:W-:-:S04]  /*0170*/  IMAD.WIDE R16, R15, 0x4, R16 ;  /* 0x000000040f107825 */ /* 0x010fc800078e0210 */
[----:B-----5:R-:W-:Y:S01]  /*0180*/  IMAD.WIDE R18, R15, 0x4, R18 ;  /* 0x000000040f127825 */ /* 0x020fe200078e0212 */
[----:B------:R4:W5:Y:S04]  /*0190*/  LDG.E.EL R11, desc[UR4][R16.64] ;  /* 0x00000004100b7981 */ /* 0x000968000c2e1900 */
[----:B------:R-:W5:Y:S01]  /*01a0*/  LDG.E.EL R14, desc[UR4][R18.64] ;  /* 0x00000004120e7981 */ /* 0x000f62000c2e1900 */
[----:B---3--:R-:W-:-:S05]  /*01b0*/  IMAD.WIDE R2, R0, 0x4, R2 ;  /* 0x0000000400027825 */ /* 0x008fca00078e0202 */
[----:B------:R-:W5:Y:S01]  /*01c0*/  LDG.E.128 R4, desc[UR4][R2.64] ;  /* 0x0000000402047981 */ /* 0x000f62000c1e1d00 */
[----:B0-2---:R-:W-:-:S04]  /*01d0*/  IMAD.WIDE R20, R15, 0x4, R12 ;  /* 0x000000040f147825 */ /* 0x005fc800078e020c */
[----:B-1----:R-:W-:Y:S01]  /*01e0*/  IMAD.WIDE R8, R15, 0x4, R8 ;  /* 0x000000040f087825 */ /* 0x002fe200078e0208 */
[----:B------:R-:W2:Y:S04]  /*01f0*/  LDG.E.EL R12, desc[UR4][R20.64] ;  /* 0x00000004140c7981 */ /* 0x000ea8000c2e1900 */
[----:B------:R0:W2:Y:S01]  /*0200*/  LDG.E.EL R13, desc[UR4][R8.64] ;  /* 0x00000004080d7981 */ /* 0x0000a2000c2e1900 */
[----:B----4-:R-:W-:Y:S01]  /*0210*/  HFMA2.MMA R16, -RZ, RZ, 1.625, 0 ;  /* 0x3e800000ff107435 */ /* 0x010fe200000001ff */
[----:B------:R-:W-:-:S04]  /*0220*/  FADD R10, R10, 9.9999997473787516356e-05 ;  /* 0x38d1b7170a0a7421 */ /* 0x000fc80000000000 */
[----:B------:R-:W1:Y:S02]  /*0230*/  MUFU.SQRT R22, R10 ;  /* 0x0000000a00167308 */ /* 0x000e640000002000 */
[C---:B-1----:R-:W-:Y:S02]  /*0240*/  FSETP.GT.AND P0, PT, R22.reuse, 8.50705917302346158658e+37, PT ;  /* 0x7e8000001600780b */ /* 0x042fe40003f04000 */
[----:B------:R-:W-:-:S11]  /*0250*/  FSETP.GEU.AND P1, PT, R22, 1.175494350822287508e-38, PT ;  /* 0x008000001600780b */ /* 0x000fd60003f2e000 */
[----:B------:R-:W-:-:S04]  /*0260*/  @P0 FMUL R22, R22, 0.25 ;  /* 0x3e80000016160820 */ /* 0x000fc80000400000 */
[----:B------:R-:W-:-:S04]  /*0270*/  @!P1 FMUL R22, R22, 16777216 ;  /* 0x4b80000016169820 */ /* 0x000fc80000400000 */
[----:B------:R-:W1:Y:S01]  /*0280*/  MUFU.RCP R15, R22 ;  /* 0x00000016000f7308 */ /* 0x000e620000001000 */
[----:B------:R-:W-:Y:S01]  /*0290*/  FSEL R16, R16, 1, P0 ;  /* 0x3f80000010107808 */ /* 0x000fe20000000000 */
[----:B-----5:R-:W-:-:S04]  /*02a0*/  FADD R6, R6, R11 ;  /* 0x0000000b06067221 */ /* 0x020fc80000000000 */
[----:B------:R-:W-:Y:S01]  /*02b0*/  @!P1 FMUL R16, R16, 16777216 ;  /* 0x4b80000010109820 */ /* 0x000fe20000400000 */
[----:B0-----:R-:W-:-:S03]  /*02c0*/  FADD R8, -R14, R6 ;  /* 0x000000060e087221 */ /* 0x001fc60000000100 */
[----:B-1----:R-:W-:-:S04]  /*02d0*/  FMUL R15, R15, R16 ;  /* 0x000000100f0f7220 */ /* 0x002fc80000400000 */
[----:B------:R-:W-:-:S04]  /*02e0*/  FMUL R8, R8, R15 ;  /* 0x0000000f08087220 */ /* 0x000fc80000400000 */
[----:B--2---:R-:W-:-:S04]  /*02f0*/  FFMA R8, R12, R8, R13 ;  /* 0x000000080c087223 */ /* 0x004fc8000000000d */
[----:B------:R-:W-:Y:S01]  /*0300*/  FMUL R18, R8, 1.4426950216293334961 ;  /* 0x3fb8aa3b08127820 */ /* 0x000fe20000400000 */
[----:B------:R-:W-:-:S05]  /*0310*/  FADD R7, R7, R11 ;  /* 0x0000000b07077221 */ /* 0x000fca0000000000 */
[----:B------:R-:W0:Y:S01]  /*0320*/  FRND R18, R18 ;  /* 0x0000001200127307 */ /* 0x000e220000201000 */
[----:B------:R-:W-:Y:S01]  /*0330*/  FADD R5, R5, R11 ;  /* 0x0000000b05057221 */ /* 0x000fe20000000000 */
[----:B------:R-:W-:Y:S01]  /*0340*/  FADD R16, -R14, R7 ;  /* 0x000000070e107221 */ /* 0x000fe20000000100 */
[----:B------:R-:W-:Y:S01]  /*0350*/  FADD R4, R4, R11 ;  /* 0x0000000b04047221 */ /* 0x000fe20000000000 */
[----:B------:R-:W-:Y:S02]  /*0360*/  FADD.FTZ R11, |R8|, -RZ ;  /* 0x800000ff080b7221 */ /* 0x000fe40000010200 */
[----:B------:R-:W-:-:S03]  /*0370*/  FMUL R9, R16, R15 ;  /* 0x0000000f10097220 */ /* 0x000fc60000400000 */
[----:B------:R-:W-:Y:S01]  /*0380*/  FSETP.GEU.AND P0, PT, R11, 0.40999999642372131348, PT ;  /* 0x3ed1eb850b00780b */ /* 0x000fe20003f0e000 */
[----:B------:R-:W-:Y:S01]  /*0390*/  FFMA R9, R12, R9, R13 ;  /* 0x000000090c097223 */ /* 0x000fe2000000000d */
[C---:B------:R-:W-:Y:S01]  /*03a0*/  FADD R10, -R14.reuse, R5 ;  /* 0x000000050e0a7221 */ /* 0x040fe20000000100 */
[----:B------:R-:W-:Y:S01]  /*03b0*/  FADD R16, -R14, R4 ;  /* 0x000000040e107221 */ /* 0x000fe20000000100 */
[----:B0-----:R-:W-:Y:S01]  /*03c0*/  FSEL R19, R18, RZ, P0 ;  /* 0x000000ff12137208 */ /* 0x001fe20000000000 */
[----:B------:R-:W-:Y:S01]  /*03d0*/  FMUL R20, R9, 1.4426950216293334961 ;  /* 0x3fb8aa3b09147820 */ /* 0x000fe20000400000 */
[-C--:B------:R-:W-:Y:S01]  /*03e0*/  FMUL R10, R10, R15.reuse ;  /* 0x0000000f0a0a7220 */ /* 0x080fe20000400000 */
[----:B------:R-:W-:Y:S02]  /*03f0*/  FMUL R11, R16, R15 ;  /* 0x0000000f100b7220 */ /* 0x000fe40000400000 */
[C---:B------:R-:W-:Y:S01]  /*0400*/  FFMA.FTZ R16, -R19.reuse, 0.693145751953125, R8 ;  /* 0x3f31720013107823 */ /* 0x040fe20000010108 */
[C-C-:B------:R-:W-:Y:S01]  /*0410*/  FFMA R10, R12.reuse, R10, R13.reuse ;  /* 0x0000000a0c0a7223 */ /* 0x140fe2000000000d */
[----:B------:R-:W-:Y:S01]  /*0420*/  FFMA R11, R12, R11, R13 ;  /* 0x0000000b0c0b7223 */ /* 0x000fe2000000000d */
[----:B------:R-:W0:Y:S01]  /*0430*/  FRND R20, R20 ;  /* 0x0000001400147307 */ /* 0x000e220000201000 */
[----:B------:R-:W-:Y:S01]  /*0440*/  MOV R13, 0x3ab5ebe6 ;  /* 0x3ab5ebe6000d7802 */ /* 0x000fe20000000f00 */
[----:B------:R-:W-:Y:S01]  /*0450*/  FFMA.FTZ R16, -R19, 1.428606765330187045e-06, R16 ;  /* 0x35bfbe8e13107823 */ /* 0x000fe20000010110 */
[----:B------:R-:W-:Y:S01]  /*0460*/  FMUL R15, R11, 1.4426950216293334961 ;  /* 0x3fb8aa3b0b0f7820 */ /* 0x000fe20000400000 */
[----:B------:R-:W-:-:S02]  /*0470*/  FADD.FTZ R18, |R9|, -RZ ;  /* 0x800000ff09127221 */ /* 0x000fc40000010200 */
[----:B------:R-:W-:Y:S01]  /*0480*/  FFMA.FTZ R21, R16, R13, 0.0083824126049876213074 ;  /* 0x3c09566310157423 */ /* 0x000fe2000001000d */
[----:B------:R-:W-:-:S03]  /*0490*/  FMUL R17, R10, 1.4426950216293334961 ;  /* 0x3fb8aa3b0a117820 */ /* 0x000fc60000400000 */
[----:B------:R-:W-:Y:S01]  /*04a0*/  FFMA.FTZ R21, R16, R21, 0.041667830199003219604 ;  /* 0x3d2aabe310157423 */ /* 0x000fe20000010015 */
[----:B------:R1:W2:Y:S01]  /*04b0*/  FRND R14, R17 ;  /* 0x00000011000e7307 */ /* 0x0002a20000201000 */
[----:B------:R-:W-:Y:S01]  /*04c0*/  FSETP.GEU.AND P1, PT, R18, 0.40999999642372131348, PT ;  /* 0x3ed1eb851200780b */ /* 0x000fe20003f2e000 */
[----:B------:R-:W-:Y:S01]  /*04d0*/  FADD.FTZ R12, |R10|, -RZ ;  /* 0x800000ff0a0c7221 */ /* 0x000fe20000010200 */
[----:B------:R-:W-:Y:S01]  /*04e0*/  FSETP.NEU.AND P5, PT, R19, 128, PT ;  /* 0x430000001300780b */ /* 0x000fe20003fad000 */
[----:B------:R-:W-:Y:S01]  /*04f0*/  FFMA.FTZ R21, R16, R21, 0.16666397452354431152 ;  /* 0x3e2aa9f610157423 */ /* 0x000fe20000010015 */
[----:B0-----:R-:W-:-:S03]  /*0500*/  FSEL R23, R20, RZ, P1 ;  /* 0x000000ff14177208 */ /* 0x001fc60000800000 */
[----:B------:R-:W0:Y:S01]  /*0510*/  FRND R15, R15 ;  /* 0x0000000f000f7307 */ /* 0x000e220000201000 */
[----:B-1----:R-:W-:Y:S01]  /*0520*/  FSEL R17, R19, 127, P5 ;  /* 0x42fe000013117808 */ /* 0x002fe20002800000 */
[----:B------:R-:W-:Y:S01]  /*0530*/  FFMA.FTZ R21, R16, R21, 0.49999994039535522461 ;  /* 0x3efffffe10157423 */ /* 0x000fe20000010015 */
[----:B------:R-:W-:Y:S01]  /*0540*/  FSETP.GEU.AND P0, PT, R12, 0.40999999642372131348, PT ;  /* 0x3ed1eb850c00780b */ /* 0x000fe20003f0e000 */
[----:B------:R-:W-:Y:S01]  /*0550*/  FMUL R19, R9, 1.4426950216293334961 ;  /* 0x3fb8aa3b09137820 */ /* 0x000fe20000400000 */
[----:B------:R-:W-:Y:S01]  /*0560*/  FADD.FTZ R12, |R11|, -RZ ;  /* 0x800000ff0b0c7221 */ /* 0x000fe20000010200 */
[C---:B------:R-:W-:Y:S01]  /*0570*/  FFMA.FTZ R22, -R23.reuse, 0.693145751953125, R9 ;  /* 0x3f31720017167823 */ /* 0x040fe20000010109 */
[----:B------:R-:W-:Y:S01]  /*0580*/  FMUL R21, R16, R21 ;  /* 0x0000001510157220 */ /* 0x000fe20000400000 */
[----:B------:R1:W3:Y:S02]  /*0590*/  MUFU.EX2 R18, R17 ;  /* 0x0000001100127308 */ /* 0x0002e40000000800 */
[----:B------:R-:W-:Y:S01]  /*05a0*/  FSETP.GEU.AND P1, PT, R12, 0.40999999642372131348, PT ;  /* 0x3ed1eb850c00780b */ /* 0x000fe20003f2e000 */
[----:B------:R-:W-:Y:S01]  /*05b0*/  FFMA.FTZ R12, -R23, 1.428606765330187045e-06, R22 ;  /* 0x35bfbe8e170c7823 */ /* 0x000fe20000010116 */
[----:B------:R-:W-:Y:S01]  /*05c0*/  FFMA.FTZ R23, R16, R21, R16 ;  /* 0x0000001510177223 */ /* 0x000fe20000010010 */
[----:B--2---:R-:W-:-:S03]  /*05d0*/  FSEL R21, R14, RZ, P0 ;  /* 0x000000ff0e157208 */ /* 0x004fc60000000000 */
[----:B------:R-:W2:Y:S01]  /*05e0*/  FRND R19, R19 ;  /* 0x0000001300137307 */ /* 0x000ea20000201000 */
[----:B0-----:R-:W-:Y:S01]  /*05f0*/  FSEL R14, R15, RZ, P1 ;  /* 0x000000ff0f0e7208 */ /* 0x001fe20000800000 */
[----:B------:R-:W-:Y:S01]  /*0600*/  FADD.FTZ R20, |R9|, -RZ ;  /* 0x800000ff09147221 */ /* 0x000fe20000010200 */
[----:B------:R-:W-:Y:S01]  /*0610*/  FSETP.GEU.AND P0, PT, R17, -25, PT ;  /* 0xc1c800001100780b */ /* 0x000fe20003f0e000 */
[----:B------:R-:W-:Y:S01]  /*0620*/  FFMA.FTZ R22, -R21, 0.693145751953125, R10 ;  /* 0x3f31720015167823 */ /* 0x000fe2000001010a */
[----:B------:R-:W-:Y:S01]  /*0630*/  FSETP.GT.AND P6, PT, R17, 128, PT ;  /* 0x430000001100780b */ /* 0x000fe20003fc4000 */
[----:B-1----:R-:W-:Y:S01]  /*0640*/  FFMA.FTZ R17, -R14, 0.693145751953125, R11 ;  /* 0x3f3172000e117823 */ /* 0x002fe2000001010b */
[----:B------:R-:W-:Y:S01]  /*0650*/  FSETP.GEU.AND P3, PT, R20, 0.40999999642372131348, PT ;  /* 0x3ed1eb851400780b */ /* 0x000fe20003f6e000 */
[----:B---3--:R-:W-:Y:S01]  /*0660*/  FADD R25, R18, -1 ;  /* 0xbf80000012197421 */ /* 0x008fe20000000000 */
[C---:B------:R-:W-:Y:S01]  /*0670*/  FSETP.NEU.AND P1, PT, R21.reuse, 128, PT ;  /* 0x430000001500780b */ /* 0x040fe20003f2d000 */
[C---:B------:R-:W-:Y:S01]  /*0680*/  FFMA.FTZ R22, -R21.reuse, 1.428606765330187045e-06, R22 ;  /* 0x35bfbe8e15167823 */ /* 0x040fe20000010116 */
[----:B------:R-:W-:Y:S01]  /*0690*/  FFMA.FTZ R20, -R14, 1.428606765330187045e-06, R17 ;  /* 0x35bfbe8e0e147823 */ /* 0x000fe20000010111 */
[----:B------:R-:W-:Y:S01]  /*06a0*/  FFMA.FTZ R18, R18, R23, R25 ;  /* 0x0000001712127223 */ /* 0x000fe20000010019 */
[----:B------:R-:W-:-:S02]  /*06b0*/  FSEL R15, R21, 127, P1 ;  /* 0x42fe0000150f7808 */ /* 0x000fc40000800000 */
[----:B--2---:R-:W-:Y:S01]  /*06c0*/  FSEL R19, R19, RZ, P3 ;  /* 0x000000ff13137208 */ /* 0x004fe20001800000 */
[-C--:B------:R-:W-:Y:S01]  /*06d0*/  FFMA.FTZ R23, R20, R13.reuse, 0.0083824126049876213074 ;  /* 0x3c09566314177423 */ /* 0x080fe2000001000d */
[----:B------:R-:W-:Y:S01]  /*06e0*/  FSEL R17, R21, 127, P1 ;  /* 0x42fe000015117808 */ /* 0x000fe20000800000 */
[-C--:B------:R-:W-:Y:S01]  /*06f0*/  FFMA.FTZ R21, R22, R13.reuse, 0.0083824126049876213074 ;  /* 0x3c09566316157423 */ /* 0x080fe2000001000d */
[----:B------:R-:W-:Y:S01]  /*0700*/  FSETP.NEU.AND P3, PT, R14, 128, PT ;  /* 0x430000000e00780b */ /* 0x000fe20003f6d000 */
[----:B------:R-:W-:Y:S01]  /*0710*/  FFMA.FTZ R13, R12, R13, 0.0083824126049876213074 ;  /* 0x3c0956630c0d7423 */ /* 0x000fe2000001000d */
[----:B------:R-:W-:Y:S02]  /*0720*/  FFMA.FTZ R23, R20, R23, 0.041667830199003219604 ;  /* 0x3d2aabe314177423 */ /* 0x000fe40000010017 */
[----:B------:R-:W-:Y:S01]  /*0730*/  FSEL R16, R14, 127, P3 ;  /* 0x42fe00000e107808 */ /* 0x000fe20001800000 */
[----:B------:R-:W-:Y:S01]  /*0740*/  FFMA.FTZ R25, R12, R13, 0.041667830199003219604 ;  /* 0x3d2aabe30c197423 */ /* 0x000fe2000001000d */
[C---:B------:R-:W-:Y:S01]  /*0750*/  FSETP.NEU.AND P4, PT, R19.reuse, 128, PT ;  /* 0x430000001300780b */ /* 0x040fe20003f8d000 */
[----:B------:R-:W0:Y:S01]  /*0760*/  MUFU.EX2 R15, R15 ;  /* 0x0000000f000f7308 */ /* 0x000e220000000800 */
[----:B------:R-:W-:Y:S01]  /*0770*/  FFMA.FTZ R21, R22, R21, 0.041667830199003219604 ;  /* 0x3d2aabe316157423 */ /* 0x000fe20000010015 */
[----:B------:R-:W-:Y:S01]  /*0780*/  FFMA.FTZ R23, R20, R23, 0.16666397452354431152 ;  /* 0x3e2aa9f614177423 */ /* 0x000fe20000010017 */
[----:B------:R-:W-:Y:S01]  /*0790*/  FFMA.FTZ R25, R12, R25, 0.16666397452354431152 ;  /* 0x3e2aa9f60c197423 */ /* 0x000fe20000010019 */
[----:B------:R-:W-:Y:S01]  /*07a0*/  FSEL R19, R19, 127, P4 ;  /* 0x42fe000013137808 */ /* 0x000fe20002000000 */
[----:B------:R-:W-:Y:S01]  /*07b0*/  FFMA.FTZ R13, R22, R21, 0.16666397452354431152 ;  /* 0x3e2aa9f6160d7423 */ /* 0x000fe20000010015 */
[----:B------:R-:W-:-:S02]  /*07c0*/  FFMA.FTZ R23, R20, R23, 0.49999994039535522461 ;  /* 0x3efffffe14177423 */ /* 0x000fc40000010017 */
[----:B------:R-:W1:Y:S01]  /*07d0*/  MUFU.EX2 R16, R16 ;  /* 0x0000001000107308 */ /* 0x000e620000000800 */
[----:B------:R-:W-:Y:S01]  /*07e0*/  FFMA.FTZ R25, R12, R25, 0.49999994039535522461 ;  /* 0x3efffffe0c197423 */ /* 0x000fe20000010019 */
[----:B------:R-:W-:Y:S01]  /*07f0*/  FFMA.FTZ R13, R22, R13, 0.49999994039535522461 ;  /* 0x3efffffe160d7423 */ /* 0x000fe2000001000d */
[----:B------:R-:W-:Y:S02]  /*0800*/  FMUL R23, R20, R23 ;  /* 0x0000001714177220 */ /* 0x000fe40000400000 */
[----:B------:R-:W-:-:S03]  /*0810*/  FMUL R25, R12, R25 ;  /* 0x000000190c197220 */ /* 0x000fc60000400000 */
[----:B------:R-:W2:Y:S01]  /*0820*/  MUFU.EX2 R21, R19 ;  /* 0x0000001300157308 */ /* 0x000ea20000000800 */
[----:B------:R-:W-:Y:S01]  /*0830*/  FMUL R13, R22, R13 ;  /* 0x0000000d160d7220 */ /* 0x000fe20000400000 */
[----:B------:R-:W-:Y:S01]  /*0840*/  FSETP.NEU.AND P2, PT, R8, RZ, PT ;  /* 0x000000ff0800720b */ /* 0x000fe20003f4d000 */
[----:B------:R-:W-:Y:S01]  /*0850*/  FFMA.FTZ R23, R20, R23, R20 ;  /* 0x0000001714177223 */ /* 0x000fe20000010014 */
[----:B------:R-:W-:Y:S01]  /*0860*/  FFMA.FTZ R20, R12, R25, R12 ;  /* 0x000000190c147223 */ /* 0x000fe2000001000c */
[C---:B0-----:R-:W-:Y:S01]  /*0870*/  FADD R12, R15.reuse, -1 ;  /* 0xbf8000000f0c7421 */ /* 0x041fe20000000000 */
[----:B------:R-:W-:Y:S01]  /*0880*/  FFMA.FTZ R22, R22, R13, R22 ;  /* 0x0000000d16167223 */ /* 0x000fe20000010016 */
[----:B------:R-:W-:Y:S01]  /*0890*/  @!P5 FADD R18, R18, R18 ;  /* 0x000000121212d221 */ /* 0x000fe20000000000 */
[----:B-1----:R-:W-:Y:S02]  /*08a0*/  FADD R25, R16, -1 ;  /* 0xbf80000010197421 */ /* 0x002fe40000000000 */
[----:B------:R-:W-:-:S02]  /*08b0*/  FFMA.FTZ R15, R15, R22, R12 ;  /* 0x000000160f0f7223 */ /* 0x000fc4000001000c */
[----:B------:R-:W0:Y:S01]  /*08c0*/  LDC.64 R12, c[0x0][0x218] ;  /* 0x00008600ff0c7b82 */ /* 0x000e220000000a00 */
[----:B------:R-:W-:Y:S01]  /*08d0*/  FSEL R18, R18, +INF , !P6 ;  /* 0x7f80000012127808 */ /* 0x000fe20007000000 */
[----:B------:R-:W-:Y:S01]  /*08e0*/  FFMA.FTZ R16, R16, R23, R25 ;  /* 0x0000001710107223 */ /* 0x000fe20000010019 */
[----:B--2---:R-:W-:Y:S01]  /*08f0*/  FADD R24, R21, -1 ;  /* 0xbf80000015187421 */ /* 0x004fe20000000000 */
[----:B------:R-:W-:Y:S02]  /*0900*/  FSEL R14, R14, 127, P3 ;  /* 0x42fe00000e0e7808 */ /* 0x000fe40001800000 */
[C---:B------:R-:W-:Y:S02]  /*0910*/  FSETP.GEU.AND P5, PT, R17.reuse, -25, PT ;  /* 0xc1c800001100780b */ /* 0x040fe40003fae000 */
[----:B------:R-:W-:Y:S01]  /*0920*/  FSETP.GT.AND P6, PT, R17, 128, PT ;  /* 0x430000001100780b */ /* 0x000fe20003fc4000 */
[----:B------:R-:W-:Y:S01]  /*0930*/  FADD R17, R8, R8 ;  /* 0x0000000808117221 */ /* 0x000fe20000000000 */
[----:B------:R-:W-:Y:S01]  /*0940*/  @P2 FSEL R17, R18, -1, P0 ;  /* 0xbf80000012112808 */ /* 0x000fe20000000000 */
[----:B------:R-:W-:Y:S01]  /*0950*/  @!P3 FADD R16, R16, R16 ;  /* 0x000000101010b221 */ /* 0x000fe20000000000 */
[----:B------:R-:W-:Y:S01]  /*0960*/  FFMA.FTZ R24, R21, R20, R24 ;  /* 0x0000001415187223 */ /* 0x000fe20000010018 */
[----:B------:R-:W-:Y:S01]  /*0970*/  @!P1 FADD R15, R15, R15 ;  /* 0x0000000f0f0f9221 */ /* 0x000fe20000000000 */
[----:B------:R-:W-:-:S02]  /*0980*/  FSETP.GT.AND P2, PT, R14, 128, PT ;  /* 0x430000000e00780b */ /* 0x000fc40003f44000 */
[----:B------:R-:W-:Y:S02]  /*0990*/  FSETP.NEU.AND P0, PT, R10, RZ, PT ;  /* 0x000000ff0a00720b */ /* 0x000fe40003f0d000 */
[----:B------:R-:W-:Y:S02]  /*09a0*/  FSETP.NEU.AND P1, PT, R11, RZ, PT ;  /* 0x000000ff0b00720b */ /* 0x000fe40003f2d000 */
[----:B------:R-:W-:Y:S01]  /*09b0*/  FSETP.NEU.AND P3, PT, R9, RZ, PT ;  /* 0x000000ff0900720b */ /* 0x000fe20003f6d000 */
[----:B------:R-:W-:Y:S01]  /*09c0*/  @!P4 FADD R24, R24, R24 ;  /* 0x000000181818c221 */ /* 0x000fe20000000000 */
[----:B------:R-:W-:Y:S02]  /*09d0*/  FSEL R16, R16, +INF , !P2 ;  /* 0x7f80000010107808 */ /* 0x000fe40005000000 */
[----:B------:R-:W-:Y:S02]  /*09e0*/  FSETP.GT.AND P2, PT, R19, 128, PT ;  /* 0x430000001300780b */ /* 0x000fe40003f44000 */
[----:B------:R-:W-:-:S02]  /*09f0*/  FSEL R15, R15, +INF , !P6 ;  /* 0x7f8000000f0f7808 */ /* 0x000fc40007000000 */
[----:B------:R-:W-:Y:S02]  /*0a00*/  FSETP.GEU.AND P4, PT, R19, -25, PT ;  /* 0xc1c800001300780b */ /* 0x000fe40003f8e000 */
[----:B------:R-:W-:Y:S02]  /*0a10*/  FSEL R24, R24, +INF , !P2 ;  /* 0x7f80000018187808 */ /* 0x000fe40005000000 */
[----:B------:R-:W-:Y:S01]  /*0a20*/  FSETP.GEU.AND P6, PT, R14, -25, PT ;  /* 0xc1c800000e00780b */ /* 0x000fe20003fce000 */
[----:B------:R-:W-:Y:S01]  /*0a30*/  FADD R21, R10, R10 ;  /* 0x0000000a0a157221 */ /* 0x000fe20000000000 */
[----:B------:R-:W-:Y:S01]  /*0a40*/  FADD R20, R11, R11 ;  /* 0x0000000b0b147221 */ /* 0x000fe20000000000 */
[----:B------:R-:W-:Y:S01]  /*0a50*/  FSEL R24, R24, -1, P4 ;  /* 0xbf80000018187808 */ /* 0x000fe20002000000 */
[----:B------:R-:W-:Y:S01]  /*0a60*/  @!P3 FADD R24, R9, R9 ;  /* 0x000000090918b221 */ /* 0x000fe20000000000 */
[----:B------:R-:W-:Y:S02]  /*0a70*/  @P0 FSEL R21, R15, -1, P5 ;  /* 0xbf8000000f150808 */ /* 0x000fe40002800000 */
[----:B------:R-:W-:-:S02]  /*0a80*/  @P1 FSEL R20, R16, -1, P6 ;  /* 0xbf80000010141808 */ /* 0x000fc40003000000 */
[----:B------:R-:W-:Y:S02]  /*0a90*/  FSETP.GT.AND P1, PT, R8, RZ, PT ;  /* 0x000000ff0800720b */ /* 0x000fe40003f24000 */
[----:B------:R-:W-:Y:S02]  /*0aa0*/  FSETP.GT.AND P2, PT, R10, RZ, PT ;  /* 0x000000ff0a00720b */ /* 0x000fe40003f44000 */
[----:B------:R-:W-:Y:S02]  /*0ab0*/  FSETP.GT.AND P4, PT, R11, RZ, PT ;  /* 0x000000ff0b00720b */ /* 0x000fe40003f84000 */
[----:B------:R-:W-:Y:S01]  /*0ac0*/  FSETP.GT.AND P0, PT, R9, RZ, PT ;  /* 0x000000ff0900720b */ /* 0x000fe20003f04000 */
[----:B0-----:R-:W-:Y:S01]  /*0ad0*/  IMAD.WIDE R18, R0, 0x4, R12 ;  /* 0x0000000400127825 */ /* 0x001fe200078e020c */
[----:B------:R-:W-:Y:S02]  /*0ae0*/  FSEL R14, R8, R17, P1 ;  /* 0x00000011080e7208 */ /* 0x000fe40000800000 */
[----:B------:R-:W-:-:S02]  /*0af0*/  FSEL R13, R10, R21, P2 ;  /* 0x000000150a0d7208 */ /* 0x000fc40001000000 */
[----:B------:R-:W-:Y:S02]  /*0b00*/  FSEL R12, R11, R20, P4 ;  /* 0x000000140b0c7208 */ /* 0x000fe40002000000 */
[----:B------:R-:W-:Y:S01]  /*0b10*/  FSEL R15, R9, R24, P0 ;  /* 0x00000018090f7208 */ /* 0x000fe20000000000 */
[----:B------:R-:W-:Y:S04]  /*0b20*/  STG.E.128 desc[UR4][R2.64], R4 ;  /* 0x0000000402007986 */ /* 0x000fe8000c101d04 */
[----:B------:R-:W-:Y:S01]  /*0b30*/  STG.E.128 desc[UR4][R18.64], R12 ;  /* 0x0000000c12007986 */ /* 0x000fe2000c101d04 */
[----:B------:R-:W-:Y:S05]  /*0b40*/  EXIT ;  /* 0x000000000000794d */ /* 0x000fea0003800000 */
.L_x_0:
[----:B------:R-:W-:-:S00]  /*0b50*/  BRA `(.L_x_0) ;  /* 0xfffffffc00fc7947 */ /* 0x000fc0000383ffff */
[----:B------:R-:W-:-:S00]  /*0b60*/  NOP ;  /* 0x0000000000007918 */ /* 0x000fc00000000000 */
        /* <DEDUP_REMOVED lines=9> */
.L_x_1:


//--------------------- .nv.global.init           --------------------------
	.section	.nv.global.init,"aw",@progbits
.nv.global.init:
	.type		_$_str,@object
	.size		_$_str,(_$_str_$_2 - _$_str)
_$_str:
        /*0000*/ 	.byte	0x5f, 0x5f, 0x43, 0x55, 0x44, 0x41, 0x5f, 0x46, 0x54, 0x5a, 0x00
	.type		_$_str_$_2,@object
	.size		_$_str_$_2,(.L_1 - _$_str_$_2)
_$_str_$_2:
        /*000b*/ 	.byte	0x5f, 0x5f, 0x43, 0x55, 0x44, 0x41, 0x5f, 0x50, 0x52, 0x45, 0x43, 0x5f, 0x53, 0x51, 0x52, 0x54
        /*001b*/ 	.byte	0x00
.L_1:


//--------------------- .nv.constant0.triton_poi_fused__native_batch_norm_legit_no_training_convolution_elu_16 --------------------------
	.section	.nv.constant0.triton_poi_fused__native_batch_norm_legit_no_training_convolution_elu_16,"a",@progbits
	.sectionflags	@""
	.align	4
.nv.constant0.triton_poi_fused__native_batch_norm_legit_no_training_convolution_elu_16:
	.zero		588
